//
// Generated by NVIDIA NVVM Compiler
//
// Compiler Build ID: CL-36424714
// Cuda compilation tools, release 13.0, V13.0.88
// Based on NVVM 20.0.0
//

.version 9.0
.target sm_100
.address_size 64

	// .globl	_Z12kernel_test1Pf

.visible .entry _Z12kernel_test1Pf(
	.param .u64 .ptr .align 1 _Z12kernel_test1Pf_param_0
)
{
	.reg .pred 	%p<6>;
	.reg .b32 	%r<12>;
	.reg .b32 	%f<4>;
	.reg .b64 	%rd<7>;

	ld.param.u64 	%rd3, [_Z12kernel_test1Pf_param_0];
	cvta.to.global.u64 	%rd1, %rd3;
	mov.u32 	%r1, %tid.x;
	mov.u32 	%r7, %ntid.x;
	mov.u32 	%r8, %ctaid.x;
	mul.lo.s32 	%r9, %r8, %r7;
	neg.s32 	%r2, %r9;
	mov.b32 	%r11, 1233;
$L__BB0_1:
	setp.ne.s32 	%p1, %r1, %r2;
	@%p1 bra 	$L__BB0_3;
	cvt.rn.f32.u32 	%f1, %r11;
	st.global.f32 	[%rd1], %f1;
$L__BB0_3:
	setp.ne.s32 	%p2, %r1, %r2;
	add.s32 	%r4, %r11, -2;
	@%p2 bra 	$L__BB0_5;
	add.s32 	%r10, %r4, 1;
	cvt.rn.f32.u32 	%f2, %r10;
	st.global.f32 	[%rd1], %f2;
$L__BB0_5:
	setp.eq.s32 	%p3, %r4, -1;
	@%p3 bra 	$L__BB0_9;
	setp.ne.s32 	%p4, %r1, %r2;
	@%p4 bra 	$L__BB0_8;
	cvt.rn.f32.u32 	%f3, %r4;
	st.global.f32 	[%rd1], %f3;
$L__BB0_8:
	add.s32 	%r11, %r11, -4;
	bra.uni 	$L__BB0_1;
$L__BB0_9:
	// begin inline asm
	mov.u64 	%rd4, %clock64;
	// end inline asm
$L__BB0_10:
	// begin inline asm
	mov.u64 	%rd5, %clock64;
	// end inline asm
	sub.s64 	%rd6, %rd5, %rd4;
	setp.lt.u64 	%p5, %rd6, 50000000;
	@%p5 bra 	$L__BB0_10;
	ret;

}
	// .globl	_Z12kernel_test2Pf
.visible .entry _Z12kernel_test2Pf(
	.param .u64 .ptr .align 1 _Z12kernel_test2Pf_param_0
)
{
	.reg .pred 	%p<5>;
	.reg .b32 	%r<11>;
	.reg .b32 	%f<3>;
	.reg .b64 	%rd<7>;

	ld.param.u64 	%rd3, [_Z12kernel_test2Pf_param_0];
	cvta.to.global.u64 	%rd1, %rd3;
	mov.u32 	%r1, %tid.x;
	mov.u32 	%r6, %ntid.x;
	mov.u32 	%r7, %ctaid.x;
	mul.lo.s32 	%r8, %r7, %r6;
	neg.s32 	%r2, %r8;
	mov.b32 	%r10, 2465;
$L__BB1_1:
	setp.ne.s32 	%p1, %r1, %r2;
	@%p1 bra 	$L__BB1_3;
	add.s32 	%r9, %r10, 3;
	cvt.rn.f32.u32 	%f1, %r9;
	st.global.f32 	[%rd1+4], %f1;
$L__BB1_3:
	setp.eq.s32 	%p2, %r10, -3;
	@%p2 bra 	$L__BB1_7;
	setp.ne.s32 	%p3, %r1, %r2;
	@%p3 bra 	$L__BB1_6;
	cvt.rn.f32.u32 	%f2, %r10;
	st.global.f32 	[%rd1+4], %f2;
$L__BB1_6:
	add.s32 	%r10, %r10, -4;
	bra.uni 	$L__BB1_1;
$L__BB1_7:
	// begin inline asm
	mov.u64 	%rd4, %clock64;
	// end inline asm
$L__BB1_8:
	// begin inline asm
	mov.u64 	%rd5, %clock64;
	// end inline asm
	sub.s64 	%rd6, %rd5, %rd4;
	setp.lt.u64 	%p4, %rd6, 100000000;
	@%p4 bra 	$L__BB1_8;
	ret;

}


// ===== COMPILED SASS (sm_100) =====

	.target	sm_100

	.elftype	@"ET_EXEC"


//--------------------- .note.nv.tkinfo           --------------------------
	.section	.note.nv.tkinfo,"",@"SHT_NOTE"
	.sectionflags	@"SHF_NOTE_NV_TKINFO"
	.tkinfo
        /*0018*/ 	.word	0x00000002
        /*0030*/ 	.string	""
        /*0030*/ 	.string	"ptxas"
        /*0030*/ 	.string	"Cuda compilation tools, release 13.0, V13.0.88"
        /*0030*/ 	.string	"Build cuda_13.0.r13.0/compiler.36424714_0"
        /*0030*/ 	.string	"-arch sm_100 -m 64 "



//--------------------- .note.nv.cuinfo           --------------------------
	.section	.note.nv.cuinfo,"",@"SHT_NOTE"
	.sectionflags	@"SHF_NOTE_NV_CUINFO"
        /*0018*/ 	.short	0x0002
        /*001a*/ 	.short	0x0064
        /*001c*/ 	.short	0x0082
	.zero		2


//--------------------- .nv.info                  --------------------------
	.section	.nv.info,"",@"SHT_CUDA_INFO"
	.align	4


	//----- nvinfo : EIATTR_REGCOUNT
	.align		4
        /*0000*/ 	.byte	0x04, 0x2f
        /*0002*/ 	.short	(.L_1 - .L_0)
	.align		4
.L_0:
        /*0004*/ 	.word	index@(_Z12kernel_test1Pf)
        /*0008*/ 	.word	0x0000000c


	//----- nvinfo : EIATTR_FRAME_SIZE
	.align		4
.L_1:
        /*000c*/ 	.byte	0x04, 0x11
        /*000e*/ 	.short	(.L_3 - .L_2)
	.align		4
.L_2:
        /*0010*/ 	.word	index@(_Z12kernel_test1Pf)
        /*0014*/ 	.word	0x00000000


	//----- nvinfo : EIATTR_REGCOUNT
	.align		4
.L_3:
        /*0018*/ 	.byte	0x04, 0x2f
        /*001a*/ 	.short	(.L_5 - .L_4)
	.align		4
.L_4:
        /*001c*/ 	.word	index@(_Z12kernel_test2Pf)
        /*0020*/ 	.word	0x00000008


	//----- nvinfo : EIATTR_FRAME_SIZE
	.align		4
.L_5:
        /*0024*/ 	.byte	0x04, 0x11
        /*0026*/ 	.short	(.L_7 - .L_6)
	.align		4
.L_6:
        /*0028*/ 	.word	index@(_Z12kernel_test2Pf)
        /*002c*/ 	.word	0x00000000


	//----- nvinfo : EIATTR_MIN_STACK_SIZE
	.align		4
.L_7:
        /*0030*/ 	.byte	0x04, 0x12
        /*0032*/ 	.short	(.L_9 - .L_8)
	.align		4
.L_8:
        /*0034*/ 	.word	index@(_Z12kernel_test2Pf)
        /*0038*/ 	.word	0x00000000


	//----- nvinfo : EIATTR_MIN_STACK_SIZE
	.align		4
.L_9:
        /*003c*/ 	.byte	0x04, 0x12
        /*003e*/ 	.short	(.L_11 - .L_10)
	.align		4
.L_10:
        /*0040*/ 	.word	index@(_Z12kernel_test1Pf)
        /*0044*/ 	.word	0x00000000
.L_11:


//--------------------- .nv.compat                --------------------------
	.section	.nv.compat,"",@"SHT_CUDA_COMPAT_INFO"
	.align	4
        /*0000*/ 	.byte	0x02, 0x09, 0x00, 0x00, 0x02, 0x02, 0x01, 0x00, 0x02, 0x05, 0x05, 0x00, 0x03, 0x07, 0x01, 0x01
        /*0010*/ 	.byte	0x02, 0x03, 0x00, 0x00, 0x02, 0x06, 0x01, 0x00, 0x04, 0x0b, 0x08, 0x00, 0x09, 0x00, 0x00, 0x00
        /*0020*/ 	.byte	0x00, 0x00, 0x00, 0x00


//--------------------- .nv.info._Z12kernel_test2Pf --------------------------
	.section	.nv.info._Z12kernel_test2Pf,"",@"SHT_CUDA_INFO"
	.sectionflags	@""
	.align	4


	//----- nvinfo : EIATTR_CUDA_API_VERSION
	.align		4
        /*0000*/ 	.byte	0x04, 0x37
        /*0002*/ 	.short	(.L_13 - .L_12)
.L_12:
        /*0004*/ 	.word	0x00000082


	//----- nvinfo : EIATTR_KPARAM_INFO
	.align		4
.L_13:
        /*0008*/ 	.byte	0x04, 0x17
        /*000a*/ 	.short	(.L_15 - .L_14)
.L_14:
        /*000c*/ 	.word	0x00000000
        /*0010*/ 	.short	0x0000
        /*0012*/ 	.short	0x0000
        /*0014*/ 	.byte	0x00, 0xf5, 0x21, 0x00


	//----- nvinfo : EIATTR_SPARSE_MMA_MASK
	.align		4
.L_15:
        /*0018*/ 	.byte	0x03, 0x50
        /*001a*/ 	.short	0x0000


	//----- nvinfo : EIATTR_MAXREG_COUNT
	.align		4
        /*001c*/ 	.byte	0x03, 0x1b
        /*001e*/ 	.short	0x00ff


	//----- nvinfo : EIATTR_MERCURY_ISA_VERSION
	.align		4
        /*0020*/ 	.byte	0x03, 0x5f
        /*0022*/ 	.short	0x0101


	//----- nvinfo : EIATTR_VRC_CTA_INIT_COUNT
	.align		4
        /*0024*/ 	.byte	0x02, 0x4a
	.zero		1
	.zero		1


	//----- nvinfo : EIATTR_EXIT_INSTR_OFFSETS
	.align		4
        /*0028*/ 	.byte	0x04, 0x1c
        /*002a*/ 	.short	(.L_17 - .L_16)


	//   ....[0]....
.L_16:
        /*002c*/ 	.word	0x000001e0


	//----- nvinfo : EIATTR_CBANK_PARAM_SIZE
	.align		4
.L_17:
        /*0030*/ 	.byte	0x03, 0x19
        /*0032*/ 	.short	0x0008


	//----- nvinfo : EIATTR_PARAM_CBANK
	.align		4
        /*0034*/ 	.byte	0x04, 0x0a
        /*0036*/ 	.short	(.L_19 - .L_18)
	.align		4
.L_18:
        /*0038*/ 	.word	index@(.nv.constant0._Z12kernel_test2Pf)
        /*003c*/ 	.short	0x0380
        /*003e*/ 	.short	0x0008


	//----- nvinfo : EIATTR_SW_WAR
	.align		4
.L_19:
        /*0040*/ 	.byte	0x04, 0x36
        /*0042*/ 	.short	(.L_21 - .L_20)
.L_20:
        /*0044*/ 	.word	0x00000008
.L_21:


//--------------------- .nv.info._Z12kernel_test1Pf --------------------------
	.section	.nv.info._Z12kernel_test1Pf,"",@"SHT_CUDA_INFO"
	.sectionflags	@""
	.align	4


	//----- nvinfo : EIATTR_CUDA_API_VERSION
	.align		4
        /*0000*/ 	.byte	0x04, 0x37
        /*0002*/ 	.short	(.L_23 - .L_22)
.L_22:
        /*0004*/ 	.word	0x00000082


	//----- nvinfo : EIATTR_KPARAM_INFO
	.align		4
.L_23:
        /*0008*/ 	.byte	0x04, 0x17
        /*000a*/ 	.short	(.L_25 - .L_24)
.L_24:
        /*000c*/ 	.word	0x00000000
        /*0010*/ 	.short	0x0000
        /*0012*/ 	.short	0x0000
        /*0014*/ 	.byte	0x00, 0xf5, 0x21, 0x00


	//----- nvinfo : EIATTR_SPARSE_MMA_MASK
	.align		4
.L_25:
        /*0018*/ 	.byte	0x03, 0x50
        /*001a*/ 	.short	0x0000


	//----- nvinfo : EIATTR_MAXREG_COUNT
	.align		4
        /*001c*/ 	.byte	0x03, 0x1b
        /*001e*/ 	.short	0x00ff


	//----- nvinfo : EIATTR_MERCURY_ISA_VERSION
	.align		4
        /*0020*/ 	.byte	0x03, 0x5f
        /*0022*/ 	.short	0x0101


	//----- nvinfo : EIATTR_VRC_CTA_INIT_COUNT
	.align		4
        /*0024*/ 	.byte	0x02, 0x4a
	.zero		1
	.zero		1


	//----- nvinfo : EIATTR_EXIT_INSTR_OFFSETS
	.align		4
        /*0028*/ 	.byte	0x04, 0x1c
        /*002a*/ 	.short	(.L_27 - .L_26)


	//   ....[0]....
.L_26:
        /*002c*/ 	.word	0x00000220


	//----- nvinfo : EIATTR_CBANK_PARAM_SIZE
	.align		4
.L_27:
        /*0030*/ 	.byte	0x03, 0x19
        /*0032*/ 	.short	0x0008


	//----- nvinfo : EIATTR_PARAM_CBANK
	.align		4
        /*0034*/ 	.byte	0x04, 0x0a
        /*0036*/ 	.short	(.L_29 - .L_28)
	.align		4
.L_28:
        /*0038*/ 	.word	index@(.nv.constant0._Z12kernel_test1Pf)
        /*003c*/ 	.short	0x0380
        /*003e*/ 	.short	0x0008


	//----- nvinfo : EIATTR_SW_WAR
	.align		4
.L_29:
        /*0040*/ 	.byte	0x04, 0x36
        /*0042*/ 	.short	(.L_31 - .L_30)
.L_30:
        /*0044*/ 	.word	0x00000008
.L_31:


//--------------------- .nv.callgraph             --------------------------
	.section	.nv.callgraph,"",@"SHT_CUDA_CALLGRAPH"
	.align	4
	.sectionentsize	8
	.align		4
        /*0000*/ 	.word	0x00000000
	.align		4
        /*0004*/ 	.word	0xffffffff
	.align		4
        /*0008*/ 	.word	0x00000000
	.align		4
        /*000c*/ 	.word	0xfffffffe
	.align		4
        /*0010*/ 	.word	0x00000000
	.align		4
        /*0014*/ 	.word	0xfffffffd
	.align		4
        /*0018*/ 	.word	0x00000000
	.align		4
        /*001c*/ 	.word	0xfffffffc


//--------------------- .text._Z12kernel_test2Pf  --------------------------
	.section	.text._Z12kernel_test2Pf,"ax",@progbits
	.align	128
        .global         _Z12kernel_test2Pf
        .type           _Z12kernel_test2Pf,@function
        .size           _Z12kernel_test2Pf,(.L_x_8 - _Z12kernel_test2Pf)
        .other          _Z12kernel_test2Pf,@"STO_CUDA_ENTRY STV_DEFAULT"
_Z12kernel_test2Pf:
.text._Z12kernel_test2Pf:
[----:B------:R-:W-:Y:S08]  /*0000*/  LDC R1, c[0x0][0x37c] ;  /* 0x0000df00ff017b82 */ /* 0x000ff00000000800 */
[----:B------:R-:W0:Y:S01]  /*0010*/  S2UR UR5, SR_CTAID.X ;  /* 0x00000000000579c3 */ /* 0x000e220000002500 */
[----:B------:R-:W1:Y:S01]  /*0020*/  S2R R0, SR_TID.X ;  /* 0x0000000000007919 */ /* 0x000e620000002100 */
[----:B------:R-:W0:Y:S01]  /*0030*/  LDCU UR4, c[0x0][0x360] ;  /* 0x00006c00ff0477ac */ /* 0x000e220008000800 */
[----:B------:R-:W2:Y:S01]  /*0040*/  LDCU.64 UR6, c[0x0][0x358] ;  /* 0x00006b00ff0677ac */ /* 0x000ea20008000a00 */
[----:B0-----:R-:W-:-:S04]  /*0050*/  UIMAD UR4, UR4, UR5, URZ ;  /* 0x00000005040472a4 */ /* 0x001fc8000f8e02ff */
[----:B------:R-:W-:Y:S02]  /*0060*/  UIADD3 UR5, UPT, UPT, -UR4, URZ, URZ ;  /* 0x000000ff04057290 */ /* 0x000fe4000fffe1ff */
[----:B------:R-:W-:-:S04]  /*0070*/  UIADD3 UR4, UPT, UPT, -UR4, URZ, URZ ;  /* 0x000000ff04047290 */ /* 0x000fc8000fffe1ff */
[C---:B-1----:R-:W-:Y:S02]  /*0080*/  ISETP.NE.AND P1, PT, R0.reuse, UR5, PT ;  /* 0x0000000500007c0c */ /* 0x042fe4000bf25270 */
[----:B------:R-:W-:Y:S01]  /*0090*/  ISETP.NE.AND P0, PT, R0, UR4, PT ;  /* 0x0000000400007c0c */ /* 0x000fe2000bf05270 */
[----:B--2---:R-:W-:-:S12]  /*00a0*/  IMAD.MOV.U32 R0, RZ, RZ, 0x9a1 ;  /* 0x000009a1ff007424 */ /* 0x004fd800078e00ff */
.L_x_1:
[----:B0-----:R-:W0:Y:S01]  /*00b0*/  @!P1 LDC.64 R2, c[0x0][0x380] ;  /* 0x0000e000ff029b82 */ /* 0x001e220000000a00 */
[----:B------:R-:W-:-:S05]  /*00c0*/  @!P1 VIADD R4, R0, 0x3 ;  /* 0x0000000300049836 */ /* 0x000fca0000000000 */
[----:B------:R-:W-:-:S05]  /*00d0*/  @!P1 I2FP.F32.U32 R5, R4 ;  /* 0x0000000400059245 */ /* 0x000fca0000201000 */
[----:B0-----:R0:W-:Y:S01]  /*00e0*/  @!P1 STG.E desc[UR6][R2.64+0x4], R5 ;  /* 0x0000040502009986 */ /* 0x0011e2000c101906 */
[----:B------:R-:W-:-:S13]  /*00f0*/  ISETP.NE.AND P1, PT, R0, -0x3, PT ;  /* 0xfffffffd0000780c */ /* 0x000fda0003f25270 */
[----:B0-----:R-:W-:Y:S05]  /*0100*/  @!P1 BRA `(.L_x_0) ;  /* 0x0000000000189947 */ /* 0x001fea0003800000 */
[----:B------:R-:W-:-:S13]  /*0110*/  PLOP3.LUT P1, PT, P0, PT, PT, 0x80, 0x8 ;  /* 0x000000000008781c */ /* 0x000fda000072f070 */
[----:B------:R-:W0:Y:S01]  /*0120*/  @!P1 LDC.64 R2, c[0x0][0x380] ;  /* 0x0000e000ff029b82 */ /* 0x000e220000000a00 */
[----:B------:R-:W-:Y:S01]  /*0130*/  @!P1 I2FP.F32.U32 R5, R0 ;  /* 0x0000000000059245 */ /* 0x000fe20000201000 */
[----:B------:R-:W-:-:S04]  /*0140*/  VIADD R0, R0, 0xfffffffc ;  /* 0xfffffffc00007836 */ /* 0x000fc80000000000 */
[----:B0-----:R0:W-:Y:S01]  /*0150*/  @!P1 STG.E desc[UR6][R2.64+0x4], R5 ;  /* 0x0000040502009986 */ /* 0x0011e2000c101906 */
[----:B------:R-:W-:Y:S05]  /*0160*/  BRA `(.L_x_1) ;  /* 0xfffffffc00d07947 */ /* 0x000fea000383ffff */
.L_x_0:
[----:B------:R-:W-:-:S07]  /*0170*/  CS2R R2, SR_CLOCKLO ;  /* 0x0000000000027805 */ /* 0x000fce0000015000 */
.L_x_2:
[----:B------:R-:W-:-:S06]  /*0180*/  CS2R R4, SR_CLOCKLO ;  /* 0x0000000000047805 */ /* 0x000fcc0000015000 */
[----:B------:R-:W-:-:S05]  /*0190*/  IADD3 R0, P0, PT, -R2, R4, RZ ;  /* 0x0000000402007210 */ /* 0x000fca0007f1e1ff */
[----:B------:R-:W-:Y:S01]  /*01a0*/  IMAD.X R4, R5, 0x1, ~R3, P0 ;  /* 0x0000000105047824 */ /* 0x000fe200000e0e03 */
[----:B------:R-:W-:-:S04]  /*01b0*/  ISETP.GE.U32.AND P0, PT, R0, 0x5f5e100, PT ;  /* 0x05f5e1000000780c */ /* 0x000fc80003f06070 */
[----:B------:R-:W-:-:S13]  /*01c0*/  ISETP.GE.U32.AND.EX P0, PT, R4, RZ, PT, P0 ;  /* 0x000000ff0400720c */ /* 0x000fda0003f06100 */
[----:B------:R-:W-:Y:S05]  /*01d0*/  @!P0 BRA `(.L_x_2) ;  /* 0xfffffffc00e88947 */ /* 0x000fea000383ffff */
[----:B------:R-:W-:Y:S05]  /*01e0*/  EXIT ;  /* 0x000000000000794d */ /* 0x000fea0003800000 */
.L_x_3:
[----:B------:R-:W-:-:S00]  /*01f0*/  BRA `(.L_x_3) ;  /* 0xfffffffc00fc7947 */ /* 0x000fc0000383ffff */
[----:B------:R-:W-:-:S00]  /*0200*/  NOP ;  /* 0x0000000000007918 */ /* 0x000fc00000000000 */
[----:B------:R-:W-:-:S00]  /*0210*/  NOP ;  /* 0x0000000000007918 */ /* 0x000fc00000000000 */
[----:B------:R-:W-:-:S00]  /*0220*/  NOP ;  /* 0x0000000000007918 */ /* 0x000fc00000000000 */
[----:B------:R-:W-:-:S00]  /*0230*/  NOP ;  /* 0x0000000000007918 */ /* 0x000fc00000000000 */
[----:B------:R-:W-:-:S00]  /*0240*/  NOP ;  /* 0x0000000000007918 */ /* 0x000fc00000000000 */
[----:B------:R-:W-:-:S00]  /*0250*/  NOP ;  /* 0x0000000000007918 */ /* 0x000fc00000000000 */
[----:B------:R-:W-:-:S00]  /*0260*/  NOP ;  /* 0x0000000000007918 */ /* 0x000fc00000000000 */
[----:B------:R-:W-:-:S00]  /*0270*/  NOP ;  /* 0x0000000000007918 */ /* 0x000fc00000000000 */
.L_x_8:


//--------------------- .text._Z12kernel_test1Pf  --------------------------
	.section	.text._Z12kernel_test1Pf,"ax",@progbits
	.align	128
        .global         _Z12kernel_test1Pf
        .type           _Z12kernel_test1Pf,@function
        .size           _Z12kernel_test1Pf,(.L_x_9 - _Z12kernel_test1Pf)
        .other          _Z12kernel_test1Pf,@"STO_CUDA_ENTRY STV_DEFAULT"
_Z12kernel_test1Pf:
.text._Z12kernel_test1Pf:
        /* <DEDUP_REMOVED lines=11> */
.L_x_5:
[----:B0-----:R-:W0:Y:S01]  /*00b0*/  @!P0 LDC.64 R2, c[0x0][0x380] ;  /* 0x0000e000ff028b82 */ /* 0x001e220000000a00 */
[----:B------:R-:W-:-:S05]  /*00c0*/  @!P0 I2FP.F32.U32 R7, R0 ;  /* 0x0000000000078245 */ /* 0x000fca0000201000 */
[----:B0-----:R0:W-:Y:S01]  /*00d0*/  @!P0 STG.E desc[UR6][R2.64], R7 ;  /* 0x0000000702008986 */ /* 0x0011e2000c101906 */
[----:B------:R-:W-:-:S13]  /*00e0*/  PLOP3.LUT P0, PT, P1, PT, PT, 0x80, 0x8 ;  /* 0x000000000008781c */ /* 0x000fda0000f0f070 */
[----:B------:R-:W1:Y:S01]  /*00f0*/  @!P0 LDC.64 R4, c[0x0][0x380] ;  /* 0x0000e000ff048b82 */ /* 0x000e620000000a00 */
[----:B------:R-:W-:-:S05]  /*0100*/  @!P0 VIADD R6, R0, 0xffffffff ;  /* 0xffffffff00068836 */ /* 0x000fca0000000000 */
[----:B------:R-:W-:Y:S01]  /*0110*/  @!P0 I2FP.F32.U32 R9, R6 ;  /* 0x0000000600098245 */ /* 0x000fe20000201000 */
[----:B------:R-:W-:-:S05]  /*0120*/  VIADD R6, R0, 0xfffffffe ;  /* 0xfffffffe00067836 */ /* 0x000fca0000000000 */
[----:B------:R-:W-:Y:S01]  /*0130*/  ISETP.NE.AND P2, PT, R6, -0x1, PT ;  /* 0xffffffff0600780c */ /* 0x000fe20003f45270 */
[----:B-1----:R0:W-:-:S12]  /*0140*/  @!P0 STG.E desc[UR6][R4.64], R9 ;  /* 0x0000000904008986 */ /* 0x0021d8000c101906 */
[----:B------:R-:W-:Y:S05]  /*0150*/  @!P2 BRA `(.L_x_4) ;  /* 0x000000000014a947 */ /* 0x000fea0003800000 */
[----:B0-----:R-:W0:Y:S01]  /*0160*/  @!P0 LDC.64 R2, c[0x0][0x380] ;  /* 0x0000e000ff028b82 */ /* 0x001e220000000a00 */
[----:B------:R-:W-:Y:S01]  /*0170*/  @!P0 I2FP.F32.U32 R5, R6 ;  /* 0x0000000600058245 */ /* 0x000fe20000201000 */
[----:B------:R-:W-:-:S04]  /*0180*/  VIADD R0, R0, 0xfffffffc ;  /* 0xfffffffc00007836 */ /* 0x000fc80000000000 */
[----:B0-----:R0:W-:Y:S01]  /*0190*/  @!P0 STG.E desc[UR6][R2.64], R5 ;  /* 0x0000000502008986 */ /* 0x0011e2000c101906 */
[----:B------:R-:W-:Y:S05]  /*01a0*/  BRA `(.L_x_5) ;  /* 0xfffffffc00c07947 */ /* 0x000fea000383ffff */
.L_x_4:
[----:B0-----:R-:W-:-:S07]  /*01b0*/  CS2R R2, SR_CLOCKLO ;  /* 0x0000000000027805 */ /* 0x001fce0000015000 */
.L_x_6:
[----:B------:R-:W-:-:S06]  /*01c0*/  CS2R R4, SR_CLOCKLO ;  /* 0x0000000000047805 */ /* 0x000fcc0000015000 */
[----:B------:R-:W-:-:S05]  /*01d0*/  IADD3 R0, P0, PT, -R2, R4, RZ ;  /* 0x0000000402007210 */ /* 0x000fca0007f1e1ff */
[----:B------:R-:W-:Y:S01]  /*01e0*/  IMAD.X R4, R5, 0x1, ~R3, P0 ;  /* 0x0000000105047824 */ /* 0x000fe200000e0e03 */
[----:B------:R-:W-:-:S04]  /*01f0*/  ISETP.GE.U32.AND P0, PT, R0, 0x2faf080, PT ;  /* 0x02faf0800000780c */ /* 0x000fc80003f06070 */
[----:B------:R-:W-:-:S13]  /*0200*/  ISETP.GE.U32.AND.EX P0, PT, R4, RZ, PT, P0 ;  /* 0x000000ff0400720c */ /* 0x000fda0003f06100 */
[----:B------:R-:W-:Y:S05]  /*0210*/  @!P0 BRA `(.L_x_6) ;  /* 0xfffffffc00e88947 */ /* 0x000fea000383ffff */
[----:B------:R-:W-:Y:S05]  /*0220*/  EXIT ;  /* 0x000000000000794d */ /* 0x000fea0003800000 */
.L_x_7:
        /* <DEDUP_REMOVED lines=13> */
.L_x_9:


//--------------------- .nv.shared.reserved.0     --------------------------
	.section	.nv.shared.reserved.0,"aw",@nobits
	.weak		__nv_reservedSMEM_offset_0_alias
	.size		__nv_reservedSMEM_offset_0_alias, 0, 64
	.other		__nv_reservedSMEM_offset_0_alias,@"STO_CUDA_RESERVED_SHARED STV_DEFAULT"
__nv_reservedSMEM_offset_0_alias:
	.zero		0
	.zero		64


//--------------------- .nv.constant0._Z12kernel_test2Pf --------------------------
	.section	.nv.constant0._Z12kernel_test2Pf,"a",@progbits
	.sectionflags	@""
	.align	4
.nv.constant0._Z12kernel_test2Pf:
	.zero		904


//--------------------- .nv.constant0._Z12kernel_test1Pf --------------------------
	.section	.nv.constant0._Z12kernel_test1Pf,"a",@progbits
	.sectionflags	@""
	.align	4
.nv.constant0._Z12kernel_test1Pf:
	.zero		904


//--------------------- SYMBOLS --------------------------

	.type		.nv.reservedSmem.offset0,@object
	.size		.nv.reservedSmem.offset0,0x4
